//
// Generated by NVIDIA NVVM Compiler
//
// Compiler Build ID: CL-36424714
// Cuda compilation tools, release 13.0, V13.0.88
// Based on NVVM 20.0.0
//

.version 9.0
.target sm_100
.address_size 64

	// .globl	_Z6kernelv
.extern .func  (.param .b32 func_retval0) vprintf
(
	.param .b64 vprintf_param_0,
	.param .b64 vprintf_param_1
)
;
.global .align 1 .b8 $str[36] = {116, 104, 114, 101, 97, 100, 32, 103, 108, 111, 98, 97, 108, 32, 105, 100, 120, 58, 37, 100, 32, 116, 104, 114, 101, 97, 100, 32, 105, 100, 120, 58, 37, 100, 10};

.visible .entry _Z6kernelv()
{
	.local .align 8 .b8 	__local_depot0[8];
	.reg .b64 	%SP;
	.reg .b64 	%SPL;
	.reg .b32 	%r<7>;
	.reg .b64 	%rd<5>;

	mov.u64 	%SPL, __local_depot0;
	cvta.local.u64 	%SP, %SPL;
	add.u64 	%rd1, %SP, 0;
	add.u64 	%rd2, %SPL, 0;
	mov.u32 	%r1, %tid.x;
	mov.u32 	%r2, %ntid.x;
	mov.u32 	%r3, %ctaid.x;
	mad.lo.s32 	%r4, %r2, %r3, %r1;
	st.local.v2.u32 	[%rd2], {%r4, %r1};
	mov.u64 	%rd3, $str;
	cvta.global.u64 	%rd4, %rd3;
	{ // callseq 0, 0
	.param .b64 param0;
	st.param.b64 	[param0], %rd4;
	.param .b64 param1;
	st.param.b64 	[param1], %rd1;
	.param .b32 retval0;
	call.uni (retval0), 
	vprintf, 
	(
	param0, 
	param1
	);
	ld.param.b32 	%r5, [retval0];
	} // callseq 0
	ret;

}


// ===== COMPILED SASS (sm_100) =====

	.target	sm_100

	.elftype	@"ET_EXEC"


//--------------------- .note.nv.tkinfo           --------------------------
	.section	.note.nv.tkinfo,"",@"SHT_NOTE"
	.sectionflags	@"SHF_NOTE_NV_TKINFO"
	.tkinfo
        /*0018*/ 	.word	0x00000002
        /*0030*/ 	.string	""
        /*0030*/ 	.string	"ptxas"
        /*0030*/ 	.string	"Cuda compilation tools, release 13.0, V13.0.88"
        /*0030*/ 	.string	"Build cuda_13.0.r13.0/compiler.36424714_0"
        /*0030*/ 	.string	"-arch sm_100 -m 64 "



//--------------------- .note.nv.cuinfo           --------------------------
	.section	.note.nv.cuinfo,"",@"SHT_NOTE"
	.sectionflags	@"SHF_NOTE_NV_CUINFO"
        /*0018*/ 	.short	0x0002
        /*001a*/ 	.short	0x0064
        /*001c*/ 	.short	0x0082
	.zero		2


//--------------------- .nv.info                  --------------------------
	.section	.nv.info,"",@"SHT_CUDA_INFO"
	.align	4


	//----- nvinfo : EIATTR_REGCOUNT
	.align		4
        /*0000*/ 	.byte	0x04, 0x2f
        /*0002*/ 	.short	(.L_2 - .L_1)
	.align		4
.L_1:
        /*0004*/ 	.word	index@(_Z6kernelv)
        /*0008*/ 	.word	0x00000018


	//----- nvinfo : EIATTR_FRAME_SIZE
	.align		4
.L_2:
        /*000c*/ 	.byte	0x04, 0x11
        /*000e*/ 	.short	(.L_4 - .L_3)
	.align		4
.L_3:
        /*0010*/ 	.word	index@(_Z6kernelv)
        /*0014*/ 	.word	0x00000008


	//----- nvinfo : EIATTR_MIN_STACK_SIZE
	.align		4
.L_4:
        /*0018*/ 	.byte	0x04, 0x12
        /*001a*/ 	.short	(.L_6 - .L_5)
	.align		4
.L_5:
        /*001c*/ 	.word	index@(_Z6kernelv)
        /*0020*/ 	.word	0x00000008
.L_6:


//--------------------- .nv.compat                --------------------------
	.section	.nv.compat,"",@"SHT_CUDA_COMPAT_INFO"
	.align	4
        /*0000*/ 	.byte	0x02, 0x09, 0x00, 0x00, 0x02, 0x02, 0x01, 0x00, 0x02, 0x05, 0x05, 0x00, 0x03, 0x07, 0x01, 0x01
        /*0010*/ 	.byte	0x02, 0x03, 0x00, 0x00, 0x02, 0x06, 0x01, 0x00, 0x04, 0x0b, 0x08, 0x00, 0x09, 0x00, 0x00, 0x00
        /*0020*/ 	.byte	0x00, 0x00, 0x00, 0x00


//--------------------- .nv.info._Z6kernelv       --------------------------
	.section	.nv.info._Z6kernelv,"",@"SHT_CUDA_INFO"
	.sectionflags	@""
	.align	4


	//----- nvinfo : EIATTR_CUDA_API_VERSION
	.align		4
        /*0000*/ 	.byte	0x04, 0x37
        /*0002*/ 	.short	(.L_8 - .L_7)
.L_7:
        /*0004*/ 	.word	0x00000082


	//----- nvinfo : EIATTR_SPARSE_MMA_MASK
	.align		4
.L_8:
        /*0008*/ 	.byte	0x03, 0x50
        /*000a*/ 	.short	0x0000


	//----- nvinfo : EIATTR_MAXREG_COUNT
	.align		4
        /*000c*/ 	.byte	0x03, 0x1b
        /*000e*/ 	.short	0x00ff


	//----- nvinfo : EIATTR_EXTERNS
	.align		4
        /*0010*/ 	.byte	0x04, 0x0f
        /*0012*/ 	.short	(.L_10 - .L_9)


	//   ....[0]....
	.align		4
.L_9:
        /*0014*/ 	.word	index@(vprintf)


	//----- nvinfo : EIATTR_MERCURY_ISA_VERSION
	.align		4
.L_10:
        /*0018*/ 	.byte	0x03, 0x5f
        /*001a*/ 	.short	0x0101


	//----- nvinfo : EIATTR_VRC_CTA_INIT_COUNT
	.align		4
        /*001c*/ 	.byte	0x02, 0x4a
	.zero		1
	.zero		1


	//----- nvinfo : EIATTR_SYSCALL_OFFSETS
	.align		4
        /*0020*/ 	.byte	0x04, 0x46
        /*0022*/ 	.short	(.L_12 - .L_11)


	//   ....[0]....
.L_11:
        /*0024*/ 	.word	0x00000110


	//----- nvinfo : EIATTR_EXIT_INSTR_OFFSETS
	.align		4
.L_12:
        /*0028*/ 	.byte	0x04, 0x1c
        /*002a*/ 	.short	(.L_14 - .L_13)


	//   ....[0]....
.L_13:
        /*002c*/ 	.word	0x00000120


	//----- nvinfo : EIATTR_SW_WAR
	.align		4
.L_14:
        /*0030*/ 	.byte	0x04, 0x36
        /*0032*/ 	.short	(.L_16 - .L_15)
.L_15:
        /*0034*/ 	.word	0x00000008
.L_16:


//--------------------- .nv.callgraph             --------------------------
	.section	.nv.callgraph,"",@"SHT_CUDA_CALLGRAPH"
	.align	4
	.sectionentsize	8
	.align		4
        /*0000*/ 	.word	0x00000000
	.align		4
        /*0004*/ 	.word	0xffffffff
	.align		4
        /*0008*/ 	.word	index@(_Z6kernelv)
	.align		4
        /*000c*/ 	.word	index@(vprintf)
	.align		4
        /*0010*/ 	.word	0x00000000
	.align		4
        /*0014*/ 	.word	0xfffffffe
	.align		4
        /*0018*/ 	.word	0x00000000
	.align		4
        /*001c*/ 	.word	0xfffffffd
	.align		4
        /*0020*/ 	.word	0x00000000
	.align		4
        /*0024*/ 	.word	0xfffffffc


//--------------------- .nv.constant4             --------------------------
	.section	.nv.constant4,"a",@progbits
	.align	8
	.align		8
.nv.constant4:
        /*0000*/ 	.dword	vprintf
	.align		8
        /*0008*/ 	.dword	$str


//--------------------- .text._Z6kernelv          --------------------------
	.section	.text._Z6kernelv,"ax",@progbits
	.align	128
        .global         _Z6kernelv
        .type           _Z6kernelv,@function
        .size           _Z6kernelv,(.L_x_2 - _Z6kernelv)
        .other          _Z6kernelv,@"STO_CUDA_ENTRY STV_DEFAULT"
_Z6kernelv:
.text._Z6kernelv:
[----:B------:R-:W0:Y:S01]  /*0000*/  LDC R1, c[0x0][0x37c] ;  /* 0x0000df00ff017b82 */ /* 0x000e220000000800 */
[----:B------:R-:W1:Y:S01]  /*0010*/  S2R R2, SR_CTAID.X ;  /* 0x0000000000027919 */ /* 0x000e620000002500 */
[----:B------:R-:W2:Y:S01]  /*0020*/  LDCU UR5, c[0x0][0x2fc] ;  /* 0x00005f80ff0577ac */ /* 0x000ea20008000800 */
[----:B0-----:R-:W-:Y:S01]  /*0030*/  VIADD R1, R1, 0xfffffff8 ;  /* 0xfffffff801017836 */ /* 0x001fe20000000000 */
[----:B------:R-:W-:Y:S01]  /*0040*/  MOV R0, 0x0 ;  /* 0x0000000000007802 */ /* 0x000fe20000000f00 */
[----:B------:R-:W1:Y:S01]  /*0050*/  S2R R3, SR_TID.X ;  /* 0x0000000000037919 */ /* 0x000e620000002100 */
[----:B------:R-:W1:Y:S02]  /*0060*/  LDCU UR6, c[0x0][0x360] ;  /* 0x00006c00ff0677ac */ /* 0x000e640008000800 */
[----:B------:R0:W3:Y:S01]  /*0070*/  LDC.64 R8, c[0x4][R0] ;  /* 0x0100000000087b82 */ /* 0x0000e20000000a00 */
[----:B------:R-:W4:Y:S02]  /*0080*/  LDCU UR4, c[0x0][0x2f8] ;  /* 0x00005f00ff0477ac */ /* 0x000f240008000800 */
[----:B----4-:R-:W-:-:S05]  /*0090*/  IADD3 R6, P0, PT, R1, UR4, RZ ;  /* 0x0000000401067c10 */ /* 0x010fca000ff1e0ff */
[----:B--2---:R-:W-:Y:S02]  /*00a0*/  IMAD.X R7, RZ, RZ, UR5, P0 ;  /* 0x00000005ff077e24 */ /* 0x004fe400080e06ff */
[----:B-1----:R-:W-:Y:S01]  /*00b0*/  IMAD R2, R2, UR6, R3 ;  /* 0x0000000602027c24 */ /* 0x002fe2000f8e0203 */
[----:B------:R-:W1:Y:S04]  /*00c0*/  LDCU.64 UR6, c[0x4][0x8] ;  /* 0x01000100ff0677ac */ /* 0x000e680008000a00 */
[----:B------:R0:W-:Y:S01]  /*00d0*/  STL.64 [R1], R2 ;  /* 0x0000000201007387 */ /* 0x0001e20000100a00 */
[----:B-1----:R-:W-:Y:S01]  /*00e0*/  IMAD.U32 R4, RZ, RZ, UR6 ;  /* 0x00000006ff047e24 */ /* 0x002fe2000f8e00ff */
[----:B0--3--:R-:W-:-:S07]  /*00f0*/  MOV R5, UR7 ;  /* 0x0000000700057c02 */ /* 0x009fce0008000f00 */
[----:B------:R-:W-:-:S07]  /*0100*/  LEPC R20, `(.L_x_0) ;  /* 0x000000001014794e */ /* 0x000fce0000000000 */
[----:B------:R-:W-:Y:S05]  /*0110*/  CALL.ABS.NOINC R8 ;  /* 0x0000000008007343 */ /* 0x000fea0003c00000 */
.L_x_0:
[----:B------:R-:W-:Y:S05]  /*0120*/  EXIT ;  /* 0x000000000000794d */ /* 0x000fea0003800000 */
.L_x_1:
[----:B------:R-:W-:-:S00]  /*0130*/  BRA `(.L_x_1) ;  /* 0xfffffffc00fc7947 */ /* 0x000fc0000383ffff */
[----:B------:R-:W-:-:S00]  /*0140*/  NOP ;  /* 0x0000000000007918 */ /* 0x000fc00000000000 */
        /* <DEDUP_REMOVED lines=11> */
.L_x_2:


//--------------------- .nv.global.init           --------------------------
	.section	.nv.global.init,"aw",@progbits
.nv.global.init:
	.type		$str,@object
	.size		$str,(.L_0 - $str)
$str:
        /*0000*/ 	.byte	0x74, 0x68, 0x72, 0x65, 0x61, 0x64, 0x20, 0x67, 0x6c, 0x6f, 0x62, 0x61, 0x6c, 0x20, 0x69, 0x64
        /*0010*/ 	.byte	0x78, 0x3a, 0x25, 0x64, 0x20, 0x74, 0x68, 0x72, 0x65, 0x61, 0x64, 0x20, 0x69, 0x64, 0x78, 0x3a
        /*0020*/ 	.byte	0x25, 0x64, 0x0a, 0x00
.L_0:


//--------------------- .nv.shared.reserved.0     --------------------------
	.section	.nv.shared.reserved.0,"aw",@nobits
	.weak		__nv_reservedSMEM_offset_0_alias
	.size		__nv_reservedSMEM_offset_0_alias, 0, 64
	.other		__nv_reservedSMEM_offset_0_alias,@"STO_CUDA_RESERVED_SHARED STV_DEFAULT"
__nv_reservedSMEM_offset_0_alias:
	.zero		0
	.zero		64


//--------------------- .nv.constant0._Z6kernelv  --------------------------
	.section	.nv.constant0._Z6kernelv,"a",@progbits
	.sectionflags	@""
	.align	4
.nv.constant0._Z6kernelv:
	.zero		896


//--------------------- SYMBOLS --------------------------

	.type		.nv.reservedSmem.offset0,@object
	.size		.nv.reservedSmem.offset0,0x4
	.type		vprintf,@function
